//
// Generated by NVIDIA NVVM Compiler
//
// Compiler Build ID: CL-36424714
// Cuda compilation tools, release 13.0, V13.0.88
// Based on NVVM 20.0.0
//

.version 9.0
.target sm_100
.address_size 64

	// .globl	_Z10scan_blockPiS_S_
// _ZZ10scan_blockPiS_S_E6values has been demoted

.visible .entry _Z10scan_blockPiS_S_(
	.param .u64 .ptr .align 1 _Z10scan_blockPiS_S__param_0,
	.param .u64 .ptr .align 1 _Z10scan_blockPiS_S__param_1,
	.param .u64 .ptr .align 1 _Z10scan_blockPiS_S__param_2
)
{
	.reg .pred 	%p<13>;
	.reg .b32 	%r<36>;
	.reg .b32 	%f<40>;
	.reg .b64 	%rd<15>;
	// demoted variable
	.shared .align 4 .b8 _ZZ10scan_blockPiS_S_E6values[128];
	ld.param.u64 	%rd2, [_Z10scan_blockPiS_S__param_0];
	ld.param.u64 	%rd4, [_Z10scan_blockPiS_S__param_1];
	ld.param.u64 	%rd3, [_Z10scan_blockPiS_S__param_2];
	cvta.to.global.u64 	%rd1, %rd4;
	mov.u32 	%r1, %ctaid.x;
	mov.u32 	%r2, %tid.x;
	mov.u32 	%r3, %ntid.x;
	mul.lo.s32 	%r4, %r1, %r3;
	add.s32 	%r5, %r4, %r2;
	mul.wide.s32 	%rd5, %r5, 4;
	add.s64 	%rd6, %rd1, %rd5;
	ld.global.u32 	%r10, [%rd6];
	cvt.rn.f32.s32 	%f1, %r10;
	shl.b32 	%r11, %r2, 2;
	mov.u32 	%r12, _ZZ10scan_blockPiS_S_E6values;
	add.s32 	%r6, %r12, %r11;
	st.shared.f32 	[%r6], %f1;
	sub.s32 	%r7, 126, %r2;
	and.b32  	%r13, %r7, 1;
	setp.eq.b32 	%p1, %r13, 1;
	not.pred 	%p2, %p1;
	@%p2 bra 	$L__BB0_2;
	ld.shared.f32 	%f2, [%r6+-4];
	add.f32 	%f3, %f2, %f1;
	st.shared.f32 	[%r6], %f3;
$L__BB0_2:
	bar.sync 	0;
	and.b32  	%r14, %r7, 3;
	setp.ne.s32 	%p3, %r14, 3;
	@%p3 bra 	$L__BB0_4;
	ld.shared.f32 	%f4, [%r6+-8];
	ld.shared.f32 	%f5, [%r6];
	add.f32 	%f6, %f4, %f5;
	st.shared.f32 	[%r6], %f6;
$L__BB0_4:
	bar.sync 	0;
	and.b32  	%r15, %r7, 7;
	setp.ne.s32 	%p4, %r15, 7;
	@%p4 bra 	$L__BB0_6;
	ld.shared.f32 	%f7, [%r6+-16];
	ld.shared.f32 	%f8, [%r6];
	add.f32 	%f9, %f7, %f8;
	st.shared.f32 	[%r6], %f9;
$L__BB0_6:
	bar.sync 	0;
	and.b32  	%r16, %r7, 15;
	setp.ne.s32 	%p5, %r16, 15;
	@%p5 bra 	$L__BB0_8;
	ld.shared.f32 	%f10, [%r6+-32];
	ld.shared.f32 	%f11, [%r6];
	add.f32 	%f12, %f10, %f11;
	st.shared.f32 	[%r6], %f12;
$L__BB0_8:
	bar.sync 	0;
	and.b32  	%r17, %r7, 31;
	setp.ne.s32 	%p6, %r17, 31;
	@%p6 bra 	$L__BB0_10;
	ld.shared.f32 	%f13, [%r6+-64];
	ld.shared.f32 	%f14, [%r6];
	add.f32 	%f15, %f13, %f14;
	st.shared.f32 	[%r6], %f15;
$L__BB0_10:
	bar.sync 	0;
	shl.b32 	%r18, %r3, 2;
	add.s32 	%r8, %r12, %r18;
	mov.b32 	%r20, 0;
	st.shared.u32 	[%r8+-4], %r20;
	sub.s32 	%r9, 2147483646, %r2;
	and.b32  	%r21, %r9, 31;
	setp.ne.s32 	%p7, %r21, 31;
	@%p7 bra 	$L__BB0_12;
	ld.shared.f32 	%f16, [%r6];
	cvt.rzi.s32.f32 	%r22, %f16;
	ld.shared.f32 	%f17, [%r6+-64];
	add.f32 	%f18, %f16, %f17;
	st.shared.f32 	[%r6], %f18;
	cvt.rn.f32.s32 	%f19, %r22;
	st.shared.f32 	[%r6+-64], %f19;
$L__BB0_12:
	bar.sync 	0;
	and.b32  	%r23, %r9, 15;
	setp.ne.s32 	%p8, %r23, 15;
	@%p8 bra 	$L__BB0_14;
	ld.shared.f32 	%f20, [%r6];
	cvt.rzi.s32.f32 	%r24, %f20;
	ld.shared.f32 	%f21, [%r6+-32];
	add.f32 	%f22, %f20, %f21;
	st.shared.f32 	[%r6], %f22;
	cvt.rn.f32.s32 	%f23, %r24;
	st.shared.f32 	[%r6+-32], %f23;
$L__BB0_14:
	bar.sync 	0;
	and.b32  	%r25, %r9, 7;
	setp.ne.s32 	%p9, %r25, 7;
	@%p9 bra 	$L__BB0_16;
	ld.shared.f32 	%f24, [%r6];
	cvt.rzi.s32.f32 	%r26, %f24;
	ld.shared.f32 	%f25, [%r6+-16];
	add.f32 	%f26, %f24, %f25;
	st.shared.f32 	[%r6], %f26;
	cvt.rn.f32.s32 	%f27, %r26;
	st.shared.f32 	[%r6+-16], %f27;
$L__BB0_16:
	bar.sync 	0;
	and.b32  	%r27, %r9, 3;
	setp.ne.s32 	%p10, %r27, 3;
	@%p10 bra 	$L__BB0_18;
	ld.shared.f32 	%f28, [%r6];
	cvt.rzi.s32.f32 	%r28, %f28;
	ld.shared.f32 	%f29, [%r6+-8];
	add.f32 	%f30, %f28, %f29;
	st.shared.f32 	[%r6], %f30;
	cvt.rn.f32.s32 	%f31, %r28;
	st.shared.f32 	[%r6+-8], %f31;
$L__BB0_18:
	bar.sync 	0;
	and.b32  	%r29, %r9, 1;
	setp.eq.b32 	%p11, %r29, 1;
	not.pred 	%p12, %p11;
	@%p12 bra 	$L__BB0_20;
	ld.shared.f32 	%f32, [%r6];
	cvt.rzi.s32.f32 	%r30, %f32;
	ld.shared.f32 	%f33, [%r6+-4];
	add.f32 	%f34, %f32, %f33;
	st.shared.f32 	[%r6], %f34;
	cvt.rn.f32.s32 	%f35, %r30;
	st.shared.f32 	[%r6+-4], %f35;
$L__BB0_20:
	add.s32 	%r31, %r3, %r4;
	bar.sync 	0;
	cvta.to.global.u64 	%rd7, %rd2;
	cvta.to.global.u64 	%rd8, %rd3;
	ld.shared.f32 	%f36, [%r6];
	cvt.rzi.s32.f32 	%r32, %f36;
	add.s64 	%rd10, %rd7, %rd5;
	st.global.u32 	[%rd10], %r32;
	ld.shared.f32 	%f37, [%r8+-4];
	add.s32 	%r33, %r31, -1;
	mul.wide.u32 	%rd11, %r33, 4;
	add.s64 	%rd12, %rd1, %rd11;
	ld.global.u32 	%r34, [%rd12];
	cvt.rn.f32.s32 	%f38, %r34;
	add.f32 	%f39, %f37, %f38;
	cvt.rzi.s32.f32 	%r35, %f39;
	mul.wide.u32 	%rd13, %r1, 4;
	add.s64 	%rd14, %rd8, %rd13;
	st.global.u32 	[%rd14], %r35;
	ret;

}
	// .globl	_Z8add_sumsPiS_S_
.visible .entry _Z8add_sumsPiS_S_(
	.param .u64 .ptr .align 1 _Z8add_sumsPiS_S__param_0,
	.param .u64 .ptr .align 1 _Z8add_sumsPiS_S__param_1,
	.param .u64 .ptr .align 1 _Z8add_sumsPiS_S__param_2
)
{
	.reg .pred 	%p<10>;
	.reg .b32 	%r<109>;
	.reg .b64 	%rd<20>;

	ld.param.u64 	%rd8, [_Z8add_sumsPiS_S__param_0];
	ld.param.u64 	%rd9, [_Z8add_sumsPiS_S__param_2];
	cvta.to.global.u64 	%rd1, %rd9;
	mov.u32 	%r1, %ctaid.x;
	setp.eq.s32 	%p1, %r1, 0;
	mov.b32 	%r108, 0;
	@%p1 bra 	$L__BB1_13;
	and.b32  	%r2, %r1, 15;
	setp.lt.u32 	%p2, %r1, 16;
	mov.b32 	%r101, 0;
	mov.u32 	%r108, %r101;
	@%p2 bra 	$L__BB1_4;
	and.b32  	%r101, %r1, 2147483632;
	neg.s32 	%r95, %r101;
	add.s64 	%rd18, %rd1, 32;
	mov.b32 	%r108, 0;
$L__BB1_3:
	.pragma "nounroll";
	ld.global.u32 	%r34, [%rd18+-32];
	add.s32 	%r35, %r34, %r108;
	ld.global.u32 	%r36, [%rd18+-28];
	add.s32 	%r37, %r36, %r35;
	ld.global.u32 	%r38, [%rd18+-24];
	add.s32 	%r39, %r38, %r37;
	ld.global.u32 	%r40, [%rd18+-20];
	add.s32 	%r41, %r40, %r39;
	ld.global.u32 	%r42, [%rd18+-16];
	add.s32 	%r43, %r42, %r41;
	ld.global.u32 	%r44, [%rd18+-12];
	add.s32 	%r45, %r44, %r43;
	ld.global.u32 	%r46, [%rd18+-8];
	add.s32 	%r47, %r46, %r45;
	ld.global.u32 	%r48, [%rd18+-4];
	add.s32 	%r49, %r48, %r47;
	ld.global.u32 	%r50, [%rd18];
	add.s32 	%r51, %r50, %r49;
	ld.global.u32 	%r52, [%rd18+4];
	add.s32 	%r53, %r52, %r51;
	ld.global.u32 	%r54, [%rd18+8];
	add.s32 	%r55, %r54, %r53;
	ld.global.u32 	%r56, [%rd18+12];
	add.s32 	%r57, %r56, %r55;
	ld.global.u32 	%r58, [%rd18+16];
	add.s32 	%r59, %r58, %r57;
	ld.global.u32 	%r60, [%rd18+20];
	add.s32 	%r61, %r60, %r59;
	ld.global.u32 	%r62, [%rd18+24];
	add.s32 	%r63, %r62, %r61;
	ld.global.u32 	%r64, [%rd18+28];
	add.s32 	%r108, %r64, %r63;
	add.s32 	%r95, %r95, 16;
	add.s64 	%rd18, %rd18, 64;
	setp.ne.s32 	%p3, %r95, 0;
	@%p3 bra 	$L__BB1_3;
$L__BB1_4:
	setp.eq.s32 	%p4, %r2, 0;
	@%p4 bra 	$L__BB1_13;
	and.b32  	%r12, %r1, 7;
	setp.lt.u32 	%p5, %r2, 8;
	@%p5 bra 	$L__BB1_7;
	mul.wide.u32 	%rd10, %r101, 4;
	add.s64 	%rd11, %rd1, %rd10;
	ld.global.u32 	%r66, [%rd11];
	add.s32 	%r67, %r66, %r108;
	ld.global.u32 	%r68, [%rd11+4];
	add.s32 	%r69, %r68, %r67;
	ld.global.u32 	%r70, [%rd11+8];
	add.s32 	%r71, %r70, %r69;
	ld.global.u32 	%r72, [%rd11+12];
	add.s32 	%r73, %r72, %r71;
	ld.global.u32 	%r74, [%rd11+16];
	add.s32 	%r75, %r74, %r73;
	ld.global.u32 	%r76, [%rd11+20];
	add.s32 	%r77, %r76, %r75;
	ld.global.u32 	%r78, [%rd11+24];
	add.s32 	%r79, %r78, %r77;
	ld.global.u32 	%r80, [%rd11+28];
	add.s32 	%r108, %r80, %r79;
	add.s32 	%r101, %r101, 8;
$L__BB1_7:
	setp.eq.s32 	%p6, %r12, 0;
	@%p6 bra 	$L__BB1_13;
	and.b32  	%r18, %r1, 3;
	setp.lt.u32 	%p7, %r12, 4;
	@%p7 bra 	$L__BB1_10;
	mul.wide.u32 	%rd12, %r101, 4;
	add.s64 	%rd13, %rd1, %rd12;
	ld.global.u32 	%r82, [%rd13];
	add.s32 	%r83, %r82, %r108;
	ld.global.u32 	%r84, [%rd13+4];
	add.s32 	%r85, %r84, %r83;
	ld.global.u32 	%r86, [%rd13+8];
	add.s32 	%r87, %r86, %r85;
	ld.global.u32 	%r88, [%rd13+12];
	add.s32 	%r108, %r88, %r87;
	add.s32 	%r101, %r101, 4;
$L__BB1_10:
	setp.eq.s32 	%p8, %r18, 0;
	@%p8 bra 	$L__BB1_13;
	mul.wide.u32 	%rd14, %r101, 4;
	add.s64 	%rd19, %rd1, %rd14;
	neg.s32 	%r106, %r18;
$L__BB1_12:
	.pragma "nounroll";
	ld.global.u32 	%r89, [%rd19];
	add.s32 	%r108, %r89, %r108;
	add.s64 	%rd19, %rd19, 4;
	add.s32 	%r106, %r106, 1;
	setp.ne.s32 	%p9, %r106, 0;
	@%p9 bra 	$L__BB1_12;
$L__BB1_13:
	cvta.to.global.u64 	%rd15, %rd8;
	mov.u32 	%r90, %ntid.x;
	mov.u32 	%r91, %tid.x;
	mad.lo.s32 	%r92, %r1, %r90, %r91;
	mul.wide.s32 	%rd16, %r92, 4;
	add.s64 	%rd17, %rd15, %rd16;
	ld.global.u32 	%r93, [%rd17];
	add.s32 	%r94, %r93, %r108;
	st.global.u32 	[%rd17], %r94;
	ret;

}


// ===== COMPILED SASS (sm_100) =====

	.target	sm_100

	.elftype	@"ET_EXEC"


//--------------------- .note.nv.tkinfo           --------------------------
	.section	.note.nv.tkinfo,"",@"SHT_NOTE"
	.sectionflags	@"SHF_NOTE_NV_TKINFO"
	.tkinfo
        /*0018*/ 	.word	0x00000002
        /*0030*/ 	.string	""
        /*0030*/ 	.string	"ptxas"
        /*0030*/ 	.string	"Cuda compilation tools, release 13.0, V13.0.88"
        /*0030*/ 	.string	"Build cuda_13.0.r13.0/compiler.36424714_0"
        /*0030*/ 	.string	"-arch sm_100 -m 64 "



//--------------------- .note.nv.cuinfo           --------------------------
	.section	.note.nv.cuinfo,"",@"SHT_NOTE"
	.sectionflags	@"SHF_NOTE_NV_CUINFO"
        /*0018*/ 	.short	0x0002
        /*001a*/ 	.short	0x0064
        /*001c*/ 	.short	0x0082
	.zero		2


//--------------------- .nv.info                  --------------------------
	.section	.nv.info,"",@"SHT_CUDA_INFO"
	.align	4


	//----- nvinfo : EIATTR_REGCOUNT
	.align		4
        /*0000*/ 	.byte	0x04, 0x2f
        /*0002*/ 	.short	(.L_1 - .L_0)
	.align		4
.L_0:
        /*0004*/ 	.word	index@(_Z10scan_blockPiS_S_)
        /*0008*/ 	.word	0x00000016


	//----- nvinfo : EIATTR_FRAME_SIZE
	.align		4
.L_1:
        /*000c*/ 	.byte	0x04, 0x11
        /*000e*/ 	.short	(.L_3 - .L_2)
	.align		4
.L_2:
        /*0010*/ 	.word	index@(_Z10scan_blockPiS_S_)
        /*0014*/ 	.word	0x00000000


	//----- nvinfo : EIATTR_REGCOUNT
	.align		4
.L_3:
        /*0018*/ 	.byte	0x04, 0x2f
        /*001a*/ 	.short	(.L_5 - .L_4)
	.align		4
.L_4:
        /*001c*/ 	.word	index@(_Z8add_sumsPiS_S_)
        /*0020*/ 	.word	0x00000017


	//----- nvinfo : EIATTR_FRAME_SIZE
	.align		4
.L_5:
        /*0024*/ 	.byte	0x04, 0x11
        /*0026*/ 	.short	(.L_7 - .L_6)
	.align		4
.L_6:
        /*0028*/ 	.word	index@(_Z8add_sumsPiS_S_)
        /*002c*/ 	.word	0x00000000


	//----- nvinfo : EIATTR_MIN_STACK_SIZE
	.align		4
.L_7:
        /*0030*/ 	.byte	0x04, 0x12
        /*0032*/ 	.short	(.L_9 - .L_8)
	.align		4
.L_8:
        /*0034*/ 	.word	index@(_Z8add_sumsPiS_S_)
        /*0038*/ 	.word	0x00000000


	//----- nvinfo : EIATTR_MIN_STACK_SIZE
	.align		4
.L_9:
        /*003c*/ 	.byte	0x04, 0x12
        /*003e*/ 	.short	(.L_11 - .L_10)
	.align		4
.L_10:
        /*0040*/ 	.word	index@(_Z10scan_blockPiS_S_)
        /*0044*/ 	.word	0x00000000
.L_11:


//--------------------- .nv.compat                --------------------------
	.section	.nv.compat,"",@"SHT_CUDA_COMPAT_INFO"
	.align	4
        /*0000*/ 	.byte	0x02, 0x09, 0x00, 0x00, 0x02, 0x02, 0x01, 0x00, 0x02, 0x05, 0x05, 0x00, 0x03, 0x07, 0x01, 0x01
        /*0010*/ 	.byte	0x02, 0x03, 0x00, 0x00, 0x02, 0x06, 0x01, 0x00, 0x04, 0x0b, 0x08, 0x00, 0x09, 0x00, 0x00, 0x00
        /*0020*/ 	.byte	0x00, 0x00, 0x00, 0x00


//--------------------- .nv.info._Z8add_sumsPiS_S_ --------------------------
	.section	.nv.info._Z8add_sumsPiS_S_,"",@"SHT_CUDA_INFO"
	.sectionflags	@""
	.align	4


	//----- nvinfo : EIATTR_CUDA_API_VERSION
	.align		4
        /*0000*/ 	.byte	0x04, 0x37
        /*0002*/ 	.short	(.L_13 - .L_12)
.L_12:
        /*0004*/ 	.word	0x00000082


	//----- nvinfo : EIATTR_KPARAM_INFO
	.align		4
.L_13:
        /*0008*/ 	.byte	0x04, 0x17
        /*000a*/ 	.short	(.L_15 - .L_14)
.L_14:
        /*000c*/ 	.word	0x00000000
        /*0010*/ 	.short	0x0002
        /*0012*/ 	.short	0x0010
        /*0014*/ 	.byte	0x00, 0xf5, 0x21, 0x00


	//----- nvinfo : EIATTR_KPARAM_INFO
	.align		4
.L_15:
        /*0018*/ 	.byte	0x04, 0x17
        /*001a*/ 	.short	(.L_17 - .L_16)
.L_16:
        /*001c*/ 	.word	0x00000000
        /*0020*/ 	.short	0x0001
        /*0022*/ 	.short	0x0008
        /*0024*/ 	.byte	0x00, 0xf5, 0x21, 0x00


	//----- nvinfo : EIATTR_KPARAM_INFO
	.align		4
.L_17:
        /*0028*/ 	.byte	0x04, 0x17
        /*002a*/ 	.short	(.L_19 - .L_18)
.L_18:
        /*002c*/ 	.word	0x00000000
        /*0030*/ 	.short	0x0000
        /*0032*/ 	.short	0x0000
        /*0034*/ 	.byte	0x00, 0xf5, 0x21, 0x00


	//----- nvinfo : EIATTR_SPARSE_MMA_MASK
	.align		4
.L_19:
        /*0038*/ 	.byte	0x03, 0x50
        /*003a*/ 	.short	0x0000


	//----- nvinfo : EIATTR_MAXREG_COUNT
	.align		4
        /*003c*/ 	.byte	0x03, 0x1b
        /*003e*/ 	.short	0x00ff


	//----- nvinfo : EIATTR_MERCURY_ISA_VERSION
	.align		4
        /*0040*/ 	.byte	0x03, 0x5f
        /*0042*/ 	.short	0x0101


	//----- nvinfo : EIATTR_VRC_CTA_INIT_COUNT
	.align		4
        /*0044*/ 	.byte	0x02, 0x4a
	.zero		1
	.zero		1


	//----- nvinfo : EIATTR_EXIT_INSTR_OFFSETS
	.align		4
        /*0048*/ 	.byte	0x04, 0x1c
        /*004a*/ 	.short	(.L_21 - .L_20)


	//   ....[0]....
.L_20:
        /*004c*/ 	.word	0x000006a0


	//----- nvinfo : EIATTR_CBANK_PARAM_SIZE
	.align		4
.L_21:
        /*0050*/ 	.byte	0x03, 0x19
        /*0052*/ 	.short	0x0018


	//----- nvinfo : EIATTR_PARAM_CBANK
	.align		4
        /*0054*/ 	.byte	0x04, 0x0a
        /*0056*/ 	.short	(.L_23 - .L_22)
	.align		4
.L_22:
        /*0058*/ 	.word	index@(.nv.constant0._Z8add_sumsPiS_S_)
        /*005c*/ 	.short	0x0380
        /*005e*/ 	.short	0x0018


	//----- nvinfo : EIATTR_SW_WAR
	.align		4
.L_23:
        /*0060*/ 	.byte	0x04, 0x36
        /*0062*/ 	.short	(.L_25 - .L_24)
.L_24:
        /*0064*/ 	.word	0x00000008
.L_25:


//--------------------- .nv.info._Z10scan_blockPiS_S_ --------------------------
	.section	.nv.info._Z10scan_blockPiS_S_,"",@"SHT_CUDA_INFO"
	.sectionflags	@""
	.align	4


	//----- nvinfo : EIATTR_CUDA_API_VERSION
	.align		4
        /*0000*/ 	.byte	0x04, 0x37
        /*0002*/ 	.short	(.L_27 - .L_26)
.L_26:
        /*0004*/ 	.word	0x00000082


	//----- nvinfo : EIATTR_KPARAM_INFO
	.align		4
.L_27:
        /*0008*/ 	.byte	0x04, 0x17
        /*000a*/ 	.short	(.L_29 - .L_28)
.L_28:
        /*000c*/ 	.word	0x00000000
        /*0010*/ 	.short	0x0002
        /*0012*/ 	.short	0x0010
        /*0014*/ 	.byte	0x00, 0xf5, 0x21, 0x00


	//----- nvinfo : EIATTR_KPARAM_INFO
	.align		4
.L_29:
        /*0018*/ 	.byte	0x04, 0x17
        /*001a*/ 	.short	(.L_31 - .L_30)
.L_30:
        /*001c*/ 	.word	0x00000000
        /*0020*/ 	.short	0x0001
        /*0022*/ 	.short	0x0008
        /*0024*/ 	.byte	0x00, 0xf5, 0x21, 0x00


	//----- nvinfo : EIATTR_KPARAM_INFO
	.align		4
.L_31:
        /*0028*/ 	.byte	0x04, 0x17
        /*002a*/ 	.short	(.L_33 - .L_32)
.L_32:
        /*002c*/ 	.word	0x00000000
        /*0030*/ 	.short	0x0000
        /*0032*/ 	.short	0x0000
        /*0034*/ 	.byte	0x00, 0xf5, 0x21, 0x00


	//----- nvinfo : EIATTR_SPARSE_MMA_MASK
	.align		4
.L_33:
        /*0038*/ 	.byte	0x03, 0x50
        /*003a*/ 	.short	0x0000


	//----- nvinfo : EIATTR_MAXREG_COUNT
	.align		4
        /*003c*/ 	.byte	0x03, 0x1b
        /*003e*/ 	.short	0x00ff


	//----- nvinfo : EIATTR_NUM_BARRIERS
	.align		4
        /*0040*/ 	.byte	0x02, 0x4c
        /*0042*/ 	.byte	0x01
	.zero		1


	//----- nvinfo : EIATTR_MERCURY_ISA_VERSION
	.align		4
        /*0044*/ 	.byte	0x03, 0x5f
        /*0046*/ 	.short	0x0101


	//----- nvinfo : EIATTR_VRC_CTA_INIT_COUNT
	.align		4
        /*0048*/ 	.byte	0x02, 0x4a
	.zero		1
	.zero		1


	//----- nvinfo : EIATTR_EXIT_INSTR_OFFSETS
	.align		4
        /*004c*/ 	.byte	0x04, 0x1c
        /*004e*/ 	.short	(.L_35 - .L_34)


	//   ....[0]....
.L_34:
        /*0050*/ 	.word	0x00000770


	//----- nvinfo : EIATTR_CBANK_PARAM_SIZE
	.align		4
.L_35:
        /*0054*/ 	.byte	0x03, 0x19
        /*0056*/ 	.short	0x0018


	//----- nvinfo : EIATTR_PARAM_CBANK
	.align		4
        /*0058*/ 	.byte	0x04, 0x0a
        /*005a*/ 	.short	(.L_37 - .L_36)
	.align		4
.L_36:
        /*005c*/ 	.word	index@(.nv.constant0._Z10scan_blockPiS_S_)
        /*0060*/ 	.short	0x0380
        /*0062*/ 	.short	0x0018


	//----- nvinfo : EIATTR_SW_WAR
	.align		4
.L_37:
        /*0064*/ 	.byte	0x04, 0x36
        /*0066*/ 	.short	(.L_39 - .L_38)
.L_38:
        /*0068*/ 	.word	0x00000008
.L_39:


//--------------------- .nv.callgraph             --------------------------
	.section	.nv.callgraph,"",@"SHT_CUDA_CALLGRAPH"
	.align	4
	.sectionentsize	8
	.align		4
        /*0000*/ 	.word	0x00000000
	.align		4
        /*0004*/ 	.word	0xffffffff
	.align		4
        /*0008*/ 	.word	0x00000000
	.align		4
        /*000c*/ 	.word	0xfffffffe
	.align		4
        /*0010*/ 	.word	0x00000000
	.align		4
        /*0014*/ 	.word	0xfffffffd
	.align		4
        /*0018*/ 	.word	0x00000000
	.align		4
        /*001c*/ 	.word	0xfffffffc


//--------------------- .text._Z8add_sumsPiS_S_   --------------------------
	.section	.text._Z8add_sumsPiS_S_,"ax",@progbits
	.align	128
        .global         _Z8add_sumsPiS_S_
        .type           _Z8add_sumsPiS_S_,@function
        .size           _Z8add_sumsPiS_S_,(.L_x_8 - _Z8add_sumsPiS_S_)
        .other          _Z8add_sumsPiS_S_,@"STO_CUDA_ENTRY STV_DEFAULT"
_Z8add_sumsPiS_S_:
.text._Z8add_sumsPiS_S_:
[----:B------:R-:W-:Y:S08]  /*0000*/  LDC R1, c[0x0][0x37c] ;  /* 0x0000df00ff017b82 */ /* 0x000ff00000000800 */
[----:B------:R-:W0:Y:S01]  /*0010*/  S2UR UR9, SR_CTAID.X ;  /* 0x00000000000979c3 */ /* 0x000e220000002500 */
[----:B------:R-:W-:Y:S01]  /*0020*/  IMAD.MOV.U32 R0, RZ, RZ, RZ ;  /* 0x000000ffff007224 */ /* 0x000fe200078e00ff */
[----:B------:R-:W1:Y:S01]  /*0030*/  LDCU.64 UR10, c[0x0][0x358] ;  /* 0x00006b00ff0a77ac */ /* 0x000e620008000a00 */
[----:B0-----:R-:W-:-:S09]  /*0040*/  UISETP.NE.AND UP0, UPT, UR9, URZ, UPT ;  /* 0x000000ff0900728c */ /* 0x001fd2000bf05270 */
[----:B-1----:R-:W-:Y:S05]  /*0050*/  BRA.U !UP0, `(.L_x_0) ;  /* 0x0000000508707547 */ /* 0x002fea000b800000 */
[----:B------:R-:W-:Y:S01]  /*0060*/  UISETP.GE.U32.AND UP1, UPT, UR9, 0x10, UPT ;  /* 0x000000100900788c */ /* 0x000fe2000bf26070 */
[----:B------:R-:W-:Y:S01]  /*0070*/  IMAD.MOV.U32 R4, RZ, RZ, RZ ;  /* 0x000000ffff047224 */ /* 0x000fe200078e00ff */
[----:B------:R-:W-:Y:S01]  /*0080*/  ULOP3.LUT UR6, UR9, 0xf, URZ, 0xc0, !UPT ;  /* 0x0000000f09067892 */ /* 0x000fe2000f8ec0ff */
[----:B------:R-:W-:-:S03]  /*0090*/  IMAD.MOV.U32 R0, RZ, RZ, RZ ;  /* 0x000000ffff007224 */ /* 0x000fc600078e00ff */
[----:B------:R-:W-:-:S03]  /*00a0*/  UISETP.NE.AND UP0, UPT, UR6, URZ, UPT ;  /* 0x000000ff0600728c */ /* 0x000fc6000bf05270 */
[----:B------:R-:W-:Y:S08]  /*00b0*/  BRA.U !UP1, `(.L_x_1) ;  /* 0x00000001099c7547 */ /* 0x000ff0000b800000 */
[----:B------:R-:W0:Y:S01]  /*00c0*/  LDCU.64 UR4, c[0x0][0x390] ;  /* 0x00007200ff0477ac */ /* 0x000e220008000a00 */
[----:B------:R-:W-:Y:S01]  /*00d0*/  IMAD.MOV.U32 R0, RZ, RZ, RZ ;  /* 0x000000ffff007224 */ /* 0x000fe200078e00ff */
[----:B------:R-:W-:-:S04]  /*00e0*/  ULOP3.LUT UR7, UR9, 0x7ffffff0, URZ, 0xc0, !UPT ;  /* 0x7ffffff009077892 */ /* 0x000fc8000f8ec0ff */
[----:B------:R-:W-:Y:S02]  /*00f0*/  UIADD3 UR8, UPT, UPT, -UR7, URZ, URZ ;  /* 0x000000ff07087290 */ /* 0x000fe4000fffe1ff */
[----:B------:R-:W-:Y:S01]  /*0100*/  MOV R4, UR7 ;  /* 0x0000000700047c02 */ /* 0x000fe20008000f00 */
[----:B0-----:R-:W-:-:S04]  /*0110*/  UIADD3 UR4, UP1, UPT, UR4, 0x20, URZ ;  /* 0x0000002004047890 */ /* 0x001fc8000ff3e0ff */
[----:B------:R-:W-:Y:S02]  /*0120*/  UIADD3.X UR5, UPT, UPT, URZ, UR5, URZ, UP1, !UPT ;  /* 0x00000005ff057290 */ /* 0x000fe40008ffe4ff */
[----:B------:R-:W-:-:S04]  /*0130*/  IMAD.U32 R6, RZ, RZ, UR4 ;  /* 0x00000004ff067e24 */ /* 0x000fc8000f8e00ff */
[----:B------:R-:W-:-:S07]  /*0140*/  IMAD.U32 R3, RZ, RZ, UR5 ;  /* 0x00000005ff037e24 */ /* 0x000fce000f8e00ff */
.L_x_2:
[----:B------:R-:W-:-:S05]  /*0150*/  IMAD.MOV.U32 R2, RZ, RZ, R6 ;  /* 0x000000ffff027224 */ /* 0x000fca00078e0006 */
[----:B------:R-:W2:Y:S04]  /*0160*/  LDG.E R5, desc[UR10][R2.64+-0x20] ;  /* 0xffffe00a02057981 */ /* 0x000ea8000c1e1900 */
[----:B------:R-:W2:Y:S04]  /*0170*/  LDG.E R6, desc[UR10][R2.64+-0x1c] ;  /* 0xffffe40a02067981 */ /* 0x000ea8000c1e1900 */
[----:B------:R-:W3:Y:S04]  /*0180*/  LDG.E R8, desc[UR10][R2.64+-0x18] ;  /* 0xffffe80a02087981 */ /* 0x000ee8000c1e1900 */
[----:B------:R-:W3:Y:S04]  /*0190*/  LDG.E R7, desc[UR10][R2.64+-0x14] ;  /* 0xffffec0a02077981 */ /* 0x000ee8000c1e1900 */
[----:B------:R-:W4:Y:S04]  /*01a0*/  LDG.E R10, desc[UR10][R2.64+-0x10] ;  /* 0xfffff00a020a7981 */ /* 0x000f28000c1e1900 */
[----:B------:R-:W4:Y:S04]  /*01b0*/  LDG.E R9, desc[UR10][R2.64+-0xc] ;  /* 0xfffff40a02097981 */ /* 0x000f28000c1e1900 */
[----:B------:R-:W5:Y:S04]  /*01c0*/  LDG.E R12, desc[UR10][R2.64+-0x8] ;  /* 0xfffff80a020c7981 */ /* 0x000f68000c1e1900 */
        /* <DEDUP_REMOVED lines=8> */
[----:B------:R0:W5:Y:S01]  /*0250*/  LDG.E R19, desc[UR10][R2.64+0x1c] ;  /* 0x00001c0a02137981 */ /* 0x000162000c1e1900 */
[----:B------:R-:W-:-:S04]  /*0260*/  UIADD3 UR8, UPT, UPT, UR8, 0x10, URZ ;  /* 0x0000001008087890 */ /* 0x000fc8000fffe0ff */
[----:B------:R-:W-:Y:S01]  /*0270*/  UISETP.NE.AND UP1, UPT, UR8, URZ, UPT ;  /* 0x000000ff0800728c */ /* 0x000fe2000bf25270 */
[----:B--2---:R-:W-:Y:S02]  /*0280*/  IADD3 R5, PT, PT, R6, R5, R0 ;  /* 0x0000000506057210 */ /* 0x004fe40007ffe000 */
[----:B------:R-:W-:-:S04]  /*0290*/  IADD3 R6, P0, PT, R2, 0x40, RZ ;  /* 0x0000004002067810 */ /* 0x000fc80007f1e0ff */
[----:B0-----:R-:W-:Y:S02]  /*02a0*/  IADD3.X R3, PT, PT, RZ, R3, RZ, P0, !PT ;  /* 0x00000003ff037210 */ /* 0x001fe400007fe4ff */
[----:B---3--:R-:W-:-:S04]  /*02b0*/  IADD3 R5, PT, PT, R7, R8, R5 ;  /* 0x0000000807057210 */ /* 0x008fc80007ffe005 */
[----:B----4-:R-:W-:-:S04]  /*02c0*/  IADD3 R5, PT, PT, R9, R10, R5 ;  /* 0x0000000a09057210 */ /* 0x010fc80007ffe005 */
[----:B-----5:R-:W-:-:S04]  /*02d0*/  IADD3 R5, PT, PT, R11, R12, R5 ;  /* 0x0000000c0b057210 */ /* 0x020fc80007ffe005 */
[----:B------:R-:W-:-:S04]  /*02e0*/  IADD3 R5, PT, PT, R13, R14, R5 ;  /* 0x0000000e0d057210 */ /* 0x000fc80007ffe005 */
[----:B------:R-:W-:-:S04]  /*02f0*/  IADD3 R5, PT, PT, R15, R16, R5 ;  /* 0x000000100f057210 */ /* 0x000fc80007ffe005 */
[----:B------:R-:W-:-:S04]  /*0300*/  IADD3 R5, PT, PT, R17, R18, R5 ;  /* 0x0000001211057210 */ /* 0x000fc80007ffe005 */
[----:B------:R-:W-:Y:S01]  /*0310*/  IADD3 R0, PT, PT, R19, R20, R5 ;  /* 0x0000001413007210 */ /* 0x000fe20007ffe005 */
[----:B------:R-:W-:Y:S06]  /*0320*/  BRA.U UP1, `(.L_x_2) ;  /* 0xfffffffd01887547 */ /* 0x000fec000b83ffff */
.L_x_1:
[----:B------:R-:W-:Y:S05]  /*0330*/  BRA.U !UP0, `(.L_x_0) ;  /* 0x0000000108b87547 */ /* 0x000fea000b800000 */
[----:B------:R-:W-:Y:S02]  /*0340*/  UISETP.GE.U32.AND UP0, UPT, UR6, 0x8, UPT ;  /* 0x000000080600788c */ /* 0x000fe4000bf06070 */
[----:B------:R-:W-:-:S04]  /*0350*/  ULOP3.LUT UR5, UR9, 0x7, URZ, 0xc0, !UPT ;  /* 0x0000000709057892 */ /* 0x000fc8000f8ec0ff */
[----:B------:R-:W-:-:S03]  /*0360*/  UISETP.NE.AND UP1, UPT, UR5, URZ, UPT ;  /* 0x000000ff0500728c */ /* 0x000fc6000bf25270 */
[----:B------:R-:W-:Y:S08]  /*0370*/  BRA.U !UP0, `(.L_x_3) ;  /* 0x00000001083c7547 */ /* 0x000ff0000b800000 */
[----:B------:R-:W0:Y:S02]  /*0380*/  LDC.64 R2, c[0x0][0x390] ;  /* 0x0000e400ff027b82 */ /* 0x000e240000000a00 */
[----:B0-----:R-:W-:-:S05]  /*0390*/  IMAD.WIDE.U32 R2, R4, 0x4, R2 ;  /* 0x0000000404027825 */ /* 0x001fca00078e0002 */
[----:B------:R-:W2:Y:S04]  /*03a0*/  LDG.E R5, desc[UR10][R2.64] ;  /* 0x0000000a02057981 */ /* 0x000ea8000c1e1900 */
[----:B------:R-:W2:Y:S04]  /*03b0*/  LDG.E R6, desc[UR10][R2.64+0x4] ;  /* 0x0000040a02067981 */ /* 0x000ea8000c1e1900 */
[----:B------:R-:W3:Y:S04]  /*03c0*/  LDG.E R8, desc[UR10][R2.64+0x8] ;  /* 0x0000080a02087981 */ /* 0x000ee8000c1e1900 */
[----:B------:R-:W3:Y:S04]  /*03d0*/  LDG.E R7, desc[UR10][R2.64+0xc] ;  /* 0x00000c0a02077981 */ /* 0x000ee8000c1e1900 */
[----:B------:R-:W4:Y:S04]  /*03e0*/  LDG.E R10, desc[UR10][R2.64+0x10] ;  /* 0x0000100a020a7981 */ /* 0x000f28000c1e1900 */
[----:B------:R-:W4:Y:S04]  /*03f0*/  LDG.E R9, desc[UR10][R2.64+0x14] ;  /* 0x0000140a02097981 */ /* 0x000f28000c1e1900 */
[----:B------:R-:W5:Y:S04]  /*0400*/  LDG.E R12, desc[UR10][R2.64+0x18] ;  /* 0x0000180a020c7981 */ /* 0x000f68000c1e1900 */
[----:B------:R-:W5:Y:S01]  /*0410*/  LDG.E R11, desc[UR10][R2.64+0x1c] ;  /* 0x00001c0a020b7981 */ /* 0x000f62000c1e1900 */
[----:B------:R-:W-:Y:S01]  /*0420*/  VIADD R4, R4, 0x8 ;  /* 0x0000000804047836 */ /* 0x000fe20000000000 */
[----:B--2---:R-:W-:-:S04]  /*0430*/  IADD3 R5, PT, PT, R6, R5, R0 ;  /* 0x0000000506057210 */ /* 0x004fc80007ffe000 */
[----:B---3--:R-:W-:-:S04]  /*0440*/  IADD3 R5, PT, PT, R7, R8, R5 ;  /* 0x0000000807057210 */ /* 0x008fc80007ffe005 */
[----:B----4-:R-:W-:-:S04]  /*0450*/  IADD3 R5, PT, PT, R9, R10, R5 ;  /* 0x0000000a09057210 */ /* 0x010fc80007ffe005 */
[----:B-----5:R-:W-:-:S07]  /*0460*/  IADD3 R0, PT, PT, R11, R12, R5 ;  /* 0x0000000c0b007210 */ /* 0x020fce0007ffe005 */
.L_x_3:
        /* <DEDUP_REMOVED lines=10> */
[----:B------:R-:W3:Y:S01]  /*0510*/  LDG.E R8, desc[UR10][R2.64+0xc] ;  /* 0x00000c0a02087981 */ /* 0x000ee2000c1e1900 */
[----:B------:R-:W-:Y:S01]  /*0520*/  VIADD R4, R4, 0x4 ;  /* 0x0000000404047836 */ /* 0x000fe20000000000 */
[----:B--2---:R-:W-:-:S04]  /*0530*/  IADD3 R0, PT, PT, R6, R5, R0 ;  /* 0x0000000506007210 */ /* 0x004fc80007ffe000 */
[----:B---3--:R-:W-:-:S07]  /*0540*/  IADD3 R0, PT, PT, R8, R7, R0 ;  /* 0x0000000708007210 */ /* 0x008fce0007ffe000 */
.L_x_4:
[----:B------:R-:W-:Y:S05]  /*0550*/  BRA.U !UP1, `(.L_x_0) ;  /* 0x0000000109307547 */ /* 0x000fea000b800000 */
[----:B------:R-:W0:Y:S01]  /*0560*/  LDC.64 R2, c[0x0][0x390] ;  /* 0x0000e400ff027b82 */ /* 0x000e220000000a00 */
[----:B------:R-:W-:Y:S01]  /*0570*/  UIADD3 UR4, UPT, UPT, -UR4, URZ, URZ ;  /* 0x000000ff04047290 */ /* 0x000fe2000fffe1ff */
[----:B0-----:R-:W-:-:S11]  /*0580*/  IMAD.WIDE.U32 R4, R4, 0x4, R2 ;  /* 0x0000000404047825 */ /* 0x001fd600078e0002 */
.L_x_5:
[----:B------:R-:W-:Y:S01]  /*0590*/  IMAD.MOV.U32 R3, RZ, RZ, R5 ;  /* 0x000000ffff037224 */ /* 0x000fe200078e0005 */
[----:B------:R-:W-:-:S05]  /*05a0*/  MOV R2, R4 ;  /* 0x0000000400027202 */ /* 0x000fca0000000f00 */
[----:B------:R-:W2:Y:S01]  /*05b0*/  LDG.E R3, desc[UR10][R2.64] ;  /* 0x0000000a02037981 */ /* 0x000ea2000c1e1900 */
[----:B------:R-:W-:Y:S01]  /*05c0*/  UIADD3 UR4, UPT, UPT, UR4, 0x1, URZ ;  /* 0x0000000104047890 */ /* 0x000fe2000fffe0ff */
[----:B------:R-:W-:-:S03]  /*05d0*/  IADD3 R4, P0, PT, R4, 0x4, RZ ;  /* 0x0000000404047810 */ /* 0x000fc60007f1e0ff */
[----:B------:R-:W-:Y:S01]  /*05e0*/  UISETP.NE.AND UP0, UPT, UR4, URZ, UPT ;  /* 0x000000ff0400728c */ /* 0x000fe2000bf05270 */
[----:B------:R-:W-:Y:S01]  /*05f0*/  IADD3.X R5, PT, PT, RZ, R5, RZ, P0, !PT ;  /* 0x00000005ff057210 */ /* 0x000fe200007fe4ff */
[----:B--2---:R-:W-:-:S07]  /*0600*/  IMAD.IADD R0, R3, 0x1, R0 ;  /* 0x0000000103007824 */ /* 0x004fce00078e0200 */
[----:B------:R-:W-:Y:S05]  /*0610*/  BRA.U UP0, `(.L_x_5) ;  /* 0xfffffffd00dc7547 */ /* 0x000fea000b83ffff */
.L_x_0:
[----:B------:R-:W0:Y:S01]  /*0620*/  S2R R4, SR_TID.X ;  /* 0x0000000000047919 */ /* 0x000e220000002100 */
[----:B------:R-:W0:Y:S08]  /*0630*/  LDC R5, c[0x0][0x360] ;  /* 0x0000d800ff057b82 */ /* 0x000e300000000800 */
[----:B------:R-:W1:Y:S01]  /*0640*/  LDC.64 R2, c[0x0][0x380] ;  /* 0x0000e000ff027b82 */ /* 0x000e620000000a00 */
[----:B0-----:R-:W-:-:S04]  /*0650*/  IMAD R5, R5, UR9, R4 ;  /* 0x0000000905057c24 */ /* 0x001fc8000f8e0204 */
[----:B-1----:R-:W-:-:S05]  /*0660*/  IMAD.WIDE R2, R5, 0x4, R2 ;  /* 0x0000000405027825 */ /* 0x002fca00078e0202 */
[----:B------:R-:W2:Y:S02]  /*0670*/  LDG.E R5, desc[UR10][R2.64] ;  /* 0x0000000a02057981 */ /* 0x000ea4000c1e1900 */
[----:B--2---:R-:W-:-:S05]  /*0680*/  IMAD.IADD R5, R5, 0x1, R0 ;  /* 0x0000000105057824 */ /* 0x004fca00078e0200 */
[----:B------:R-:W-:Y:S01]  /*0690*/  STG.E desc[UR10][R2.64], R5 ;  /* 0x0000000502007986 */ /* 0x000fe2000c10190a */
[----:B------:R-:W-:Y:S05]  /*06a0*/  EXIT ;  /* 0x000000000000794d */ /* 0x000fea0003800000 */
.L_x_6:
[----:B------:R-:W-:-:S00]  /*06b0*/  BRA `(.L_x_6) ;  /* 0xfffffffc00fc7947 */ /* 0x000fc0000383ffff */
[----:B------:R-:W-:-:S00]  /*06c0*/  NOP ;  /* 0x0000000000007918 */ /* 0x000fc00000000000 */
        /* <DEDUP_REMOVED lines=11> */
.L_x_8:


//--------------------- .text._Z10scan_blockPiS_S_ --------------------------
	.section	.text._Z10scan_blockPiS_S_,"ax",@progbits
	.align	128
        .global         _Z10scan_blockPiS_S_
        .type           _Z10scan_blockPiS_S_,@function
        .size           _Z10scan_blockPiS_S_,(.L_x_9 - _Z10scan_blockPiS_S_)
        .other          _Z10scan_blockPiS_S_,@"STO_CUDA_ENTRY STV_DEFAULT"
_Z10scan_blockPiS_S_:
.text._Z10scan_blockPiS_S_:
[----:B------:R-:W-:Y:S01]  /*0000*/  LDC R1, c[0x0][0x37c] ;  /* 0x0000df00ff017b82 */ /* 0x000fe20000000800 */
[----:B------:R-:W0:Y:S07]  /*0010*/  S2R R0, SR_CTAID.X ;  /* 0x0000000000007919 */ /* 0x000e2e0000002500 */
[----:B------:R-:W0:Y:S01]  /*0020*/  LDC R5, c[0x0][0x360] ;  /* 0x0000d800ff057b82 */ /* 0x000e220000000800 */
[----:B------:R-:W1:Y:S01]  /*0030*/  LDCU.64 UR4, c[0x0][0x358] ;  /* 0x00006b00ff0477ac */ /* 0x000e620008000a00 */
[----:B------:R-:W2:Y:S06]  /*0040*/  S2R R9, SR_TID.X ;  /* 0x0000000000097919 */ /* 0x000eac0000002100 */
[----:B------:R-:W3:Y:S01]  /*0050*/  LDC.64 R2, c[0x0][0x388] ;  /* 0x0000e200ff027b82 */ /* 0x000ee20000000a00 */
[----:B0-----:R-:W-:-:S04]  /*0060*/  IMAD R4, R0, R5, RZ ;  /* 0x0000000500047224 */ /* 0x001fc800078e02ff */
[----:B--2---:R-:W-:-:S04]  /*0070*/  IMAD.IADD R7, R4, 0x1, R9 ;  /* 0x0000000104077824 */ /* 0x004fc800078e0209 */
[----:B---3--:R-:W-:-:S06]  /*0080*/  IMAD.WIDE R10, R7, 0x4, R2 ;  /* 0x00000004070a7825 */ /* 0x008fcc00078e0202 */
[----:B-1----:R-:W2:Y:S01]  /*0090*/  LDG.E R10, desc[UR4][R10.64] ;  /* 0x000000040a0a7981 */ /* 0x002ea2000c1e1900 */
[----:B------:R-:W-:Y:S02]  /*00a0*/  IADD3 R12, PT, PT, -R9, 0x7e, RZ ;  /* 0x0000007e090c7810 */ /* 0x000fe40007ffe1ff */
[----:B------:R-:W-:Y:S01]  /*00b0*/  MOV R8, 0x400 ;  /* 0x0000040000087802 */ /* 0x000fe20000000f00 */
[----:B------:R-:W0:Y:S01]  /*00c0*/  S2R R13, SR_CgaCtaId ;  /* 0x00000000000d7919 */ /* 0x000e220000008800 */
[----:B------:R-:W-:-:S04]  /*00d0*/  LOP3.LUT R6, R12, 0x1, RZ, 0xc0, !PT ;  /* 0x000000010c067812 */ /* 0x000fc800078ec0ff */
[----:B------:R-:W-:Y:S02]  /*00e0*/  ISETP.NE.U32.AND P0, PT, R6, 0x1, PT ;  /* 0x000000010600780c */ /* 0x000fe40003f05070 */
[----:B0-----:R-:W-:Y:S02]  /*00f0*/  LEA R8, R13, R8, 0x18 ;  /* 0x000000080d087211 */ /* 0x001fe400078ec0ff */
[----:B------:R-:W-:-:S03]  /*0100*/  LOP3.LUT R13, R12, 0x3, RZ, 0xc0, !PT ;  /* 0x000000030c0d7812 */ /* 0x000fc600078ec0ff */
[--C-:B------:R-:W-:Y:S01]  /*0110*/  IMAD R6, R9, 0x4, R8.reuse ;  /* 0x0000000409067824 */ /* 0x100fe200078e0208 */
[----:B------:R-:W-:Y:S01]  /*0120*/  ISETP.NE.AND P1, PT, R13, 0x3, PT ;  /* 0x000000030d00780c */ /* 0x000fe20003f25270 */
[----:B------:R-:W-:Y:S01]  /*0130*/  IMAD R8, R5, 0x4, R8 ;  /* 0x0000000405087824 */ /* 0x000fe200078e0208 */
[----:B------:R-:W-:-:S03]  /*0140*/  IADD3 R9, PT, PT, -R9, 0x7ffffffe, RZ ;  /* 0x7ffffffe09097810 */ /* 0x000fc60007ffe1ff */
[----:B------:R-:W0:Y:S01]  /*0150*/  @!P0 LDS R14, [R6+-0x4] ;  /* 0xfffffc00060e8984 */ /* 0x000e220000000800 */
[----:B--2---:R-:W-:-:S05]  /*0160*/  I2FP.F32.S32 R11, R10 ;  /* 0x0000000a000b7245 */ /* 0x004fca0000201400 */
[----:B0-----:R-:W-:Y:S01]  /*0170*/  @!P0 FADD R13, R11, R14 ;  /* 0x0000000e0b0d8221 */ /* 0x001fe20000000000 */
[----:B------:R-:W-:Y:S01]  /*0180*/  STS [R6], R11 ;  /* 0x0000000b06007388 */ /* 0x000fe20000000800 */
[----:B------:R-:W-:-:S03]  /*0190*/  LOP3.LUT R14, R12, 0x7, RZ, 0xc0, !PT ;  /* 0x000000070c0e7812 */ /* 0x000fc600078ec0ff */
[----:B------:R0:W-:Y:S01]  /*01a0*/  @!P0 STS [R6], R13 ;  /* 0x0000000d06008388 */ /* 0x0001e20000000800 */
[----:B------:R-:W-:Y:S01]  /*01b0*/  BAR.SYNC.DEFER_BLOCKING 0x0 ;  /* 0x0000000000007b1d */ /* 0x000fe20000010000 */
[----:B------:R-:W-:Y:S02]  /*01c0*/  ISETP.NE.AND P0, PT, R14, 0x7, PT ;  /* 0x000000070e00780c */ /* 0x000fe40003f05270 */
[C---:B0-----:R-:W-:Y:S02]  /*01d0*/  LOP3.LUT R13, R12.reuse, 0xf, RZ, 0xc0, !PT ;  /* 0x0000000f0c0d7812 */ /* 0x041fe400078ec0ff */
[----:B------:R-:W-:Y:S01]  /*01e0*/  LOP3.LUT R12, R12, 0x1f, RZ, 0xc0, !PT ;  /* 0x0000001f0c0c7812 */ /* 0x000fe200078ec0ff */
[----:B------:R-:W-:Y:S04]  /*01f0*/  @!P1 LDS R10, [R6+-0x8] ;  /* 0xfffff800060a9984 */ /* 0x000fe80000000800 */
[----:B------:R-:W0:Y:S02]  /*0200*/  @!P1 LDS R15, [R6] ;  /* 0x00000000060f9984 */ /* 0x000e240000000800 */
[----:B0-----:R-:W-:-:S05]  /*0210*/  @!P1 FADD R15, R10, R15 ;  /* 0x0000000f0a0f9221 */ /* 0x001fca0000000000 */
[----:B------:R-:W-:Y:S01]  /*0220*/  @!P1 STS [R6], R15 ;  /* 0x0000000f06009388 */ /* 0x000fe20000000800 */
[----:B------:R-:W-:Y:S01]  /*0230*/  BAR.SYNC.DEFER_BLOCKING 0x0 ;  /* 0x0000000000007b1d */ /* 0x000fe20000010000 */
[----:B------:R-:W-:-:S05]  /*0240*/  ISETP.NE.AND P1, PT, R13, 0xf, PT ;  /* 0x0000000f0d00780c */ /* 0x000fca0003f25270 */
[----:B------:R-:W-:Y:S04]  /*0250*/  @!P0 LDS R10, [R6+-0x10] ;  /* 0xfffff000060a8984 */ /* 0x000fe80000000800 */
[----:B------:R-:W0:Y:S02]  /*0260*/  @!P0 LDS R11, [R6] ;  /* 0x00000000060b8984 */ /* 0x000e240000000800 */
[----:B0-----:R-:W-:-:S05]  /*0270*/  @!P0 FADD R11, R10, R11 ;  /* 0x0000000b0a0b8221 */ /* 0x001fca0000000000 */
[----:B------:R0:W-:Y:S01]  /*0280*/  @!P0 STS [R6], R11 ;  /* 0x0000000b06008388 */ /* 0x0001e20000000800 */
[----:B------:R-:W-:Y:S01]  /*0290*/  BAR.SYNC.DEFER_BLOCKING 0x0 ;  /* 0x0000000000007b1d */ /* 0x000fe20000010000 */
[----:B------:R-:W-:Y:S02]  /*02a0*/  ISETP.NE.AND P0, PT, R12, 0x1f, PT ;  /* 0x0000001f0c00780c */ /* 0x000fe40003f05270 */
[C---:B------:R-:W-:Y:S02]  /*02b0*/  LOP3.LUT R12, R9.reuse, 0xf, RZ, 0xc0, !PT ;  /* 0x0000000f090c7812 */ /* 0x040fe400078ec0ff */
[----:B0-----:R-:W-:Y:S01]  /*02c0*/  LOP3.LUT R11, R9, 0x1f, RZ, 0xc0, !PT ;  /* 0x0000001f090b7812 */ /* 0x001fe200078ec0ff */
        /* <DEDUP_REMOVED lines=9> */
[----:B------:R-:W-:Y:S01]  /*0360*/  @!P0 STS [R6], R15 ;  /* 0x0000000f06008388 */ /* 0x000fe20000000800 */
[----:B------:R-:W-:Y:S01]  /*0370*/  BAR.SYNC.DEFER_BLOCKING 0x0 ;  /* 0x0000000000007b1d */ /* 0x000fe20000010000 */
[----:B------:R-:W-:-:S05]  /*0380*/  ISETP.NE.AND P0, PT, R12, 0xf, PT ;  /* 0x0000000f0c00780c */ /* 0x000fca0003f05270 */
[----:B------:R-:W-:Y:S04]  /*0390*/  STS [R8+-0x4], RZ ;  /* 0xfffffcff08007388 */ /* 0x000fe80000000800 */
[----:B------:R-:W0:Y:S04]  /*03a0*/  @!P1 LDS R10, [R6] ;  /* 0x00000000060a9984 */ /* 0x000e280000000800 */
[----:B------:R-:W1:Y:S01]  /*03b0*/  @!P1 LDS R13, [R6+-0x40] ;  /* 0xffffc000060d9984 */ /* 0x000e620000000800 */
[----:B0-----:R0:W2:Y:S01]  /*03c0*/  @!P1 F2I.TRUNC.NTZ R11, R10 ;  /* 0x0000000a000b9305 */ /* 0x0010a2000020f100 */
[----:B-1----:R-:W-:-:S05]  /*03d0*/  @!P1 FADD R13, R10, R13 ;  /* 0x0000000d0a0d9221 */ /* 0x002fca0000000000 */
[----:B------:R-:W-:Y:S01]  /*03e0*/  @!P1 STS [R6], R13 ;  /* 0x0000000d06009388 */ /* 0x000fe20000000800 */
[----:B0-----:R-:W-:Y:S02]  /*03f0*/  LOP3.LUT R10, R9, 0x7, RZ, 0xc0, !PT ;  /* 0x00000007090a7812 */ /* 0x001fe400078ec0ff */
[----:B--2---:R-:W-:-:S05]  /*0400*/  @!P1 I2FP.F32.S32 R11, R11 ;  /* 0x0000000b000b9245 */ /* 0x004fca0000201400 */
[----:B------:R-:W-:Y:S01]  /*0410*/  @!P1 STS [R6+-0x40], R11 ;  /* 0xffffc00b06009388 */ /* 0x000fe20000000800 */
[----:B------:R-:W-:Y:S01]  /*0420*/  BAR.SYNC.DEFER_BLOCKING 0x0 ;  /* 0x0000000000007b1d */ /* 0x000fe20000010000 */
[----:B------:R-:W-:-:S05]  /*0430*/  ISETP.NE.AND P1, PT, R10, 0x7, PT ;  /* 0x000000070a00780c */ /* 0x000fca0003f25270 */
[----:B------:R-:W0:Y:S04]  /*0440*/  @!P0 LDS R12, [R6] ;  /* 0x00000000060c8984 */ /* 0x000e280000000800 */
[----:B------:R-:W1:Y:S01]  /*0450*/  @!P0 LDS R15, [R6+-0x20] ;  /* 0xffffe000060f8984 */ /* 0x000e620000000800 */
[----:B0-----:R0:W2:Y:S01]  /*0460*/  @!P0 F2I.TRUNC.NTZ R14, R12 ;  /* 0x0000000c000e8305 */ /* 0x0010a2000020f100 */
[----:B-1----:R-:W-:-:S05]  /*0470*/  @!P0 FADD R15, R12, R15 ;  /* 0x0000000f0c0f8221 */ /* 0x002fca0000000000 */
[----:B------:R-:W-:Y:S01]  /*0480*/  @!P0 STS [R6], R15 ;  /* 0x0000000f06008388 */ /* 0x000fe20000000800 */
[C---:B0-----:R-:W-:Y:S02]  /*0490*/  LOP3.LUT R12, R9.reuse, 0x3, RZ, 0xc0, !PT ;  /* 0x00000003090c7812 */ /* 0x041fe400078ec0ff */
[----:B------:R-:W-:Y:S02]  /*04a0*/  LOP3.LUT R9, R9, 0x1, RZ, 0xc0, !PT ;  /* 0x0000000109097812 */ /* 0x000fe400078ec0ff */
[----:B--2---:R-:W-:-:S05]  /*04b0*/  @!P0 I2FP.F32.S32 R17, R14 ;  /* 0x0000000e00118245 */ /* 0x004fca0000201400 */
[----:B------:R-:W-:Y:S01]  /*04c0*/  @!P0 STS [R6+-0x20], R17 ;  /* 0xffffe01106008388 */ /* 0x000fe20000000800 */
[----:B------:R-:W-:Y:S01]  /*04d0*/  BAR.SYNC.DEFER_BLOCKING 0x0 ;  /* 0x0000000000007b1d */ /* 0x000fe20000010000 */
[----:B------:R-:W-:-:S05]  /*04e0*/  ISETP.NE.AND P0, PT, R12, 0x3, PT ;  /* 0x000000030c00780c */ /* 0x000fca0003f05270 */
[----:B------:R-:W0:Y:S04]  /*04f0*/  @!P1 LDS R10, [R6] ;  /* 0x00000000060a9984 */ /* 0x000e280000000800 */
[----:B------:R-:W1:Y:S01]  /*0500*/  @!P1 LDS R13, [R6+-0x10] ;  /* 0xfffff000060d9984 */ /* 0x000e620000000800 */
[----:B0-----:R-:W0:Y:S01]  /*0510*/  @!P1 F2I.TRUNC.NTZ R11, R10 ;  /* 0x0000000a000b9305 */ /* 0x001e22000020f100 */
[----:B-1----:R-:W-:-:S05]  /*0520*/  @!P1 FADD R13, R10, R13 ;  /* 0x0000000d0a0d9221 */ /* 0x002fca0000000000 */
[----:B------:R-:W-:Y:S01]  /*0530*/  @!P1 STS [R6], R13 ;  /* 0x0000000d06009388 */ /* 0x000fe20000000800 */
[----:B0-----:R-:W-:-:S05]  /*0540*/  @!P1 I2FP.F32.S32 R11, R11 ;  /* 0x0000000b000b9245 */ /* 0x001fca0000201400 */
[----:B------:R-:W-:Y:S01]  /*0550*/  @!P1 STS [R6+-0x10], R11 ;  /* 0xfffff00b06009388 */ /* 0x000fe20000000800 */
[----:B------:R-:W-:Y:S01]  /*0560*/  BAR.SYNC.DEFER_BLOCKING 0x0 ;  /* 0x0000000000007b1d */ /* 0x000fe20000010000 */
[----:B------:R-:W-:-:S05]  /*0570*/  ISETP.NE.U32.AND P1, PT, R9, 0x1, PT ;  /* 0x000000010900780c */ /* 0x000fca0003f25070 */
[----:B------:R-:W0:Y:S04]  /*0580*/  @!P0 LDS R12, [R6] ;  /* 0x00000000060c8984 */ /* 0x000e280000000800 */
[----:B------:R-:W1:Y:S01]  /*0590*/  @!P0 LDS R15, [R6+-0x8] ;  /* 0xfffff800060f8984 */ /* 0x000e620000000800 */
[----:B0-----:R-:W0:Y:S01]  /*05a0*/  @!P0 F2I.TRUNC.NTZ R14, R12 ;  /* 0x0000000c000e8305 */ /* 0x001e22000020f100 */
[----:B-1----:R-:W-:-:S05]  /*05b0*/  @!P0 FADD R15, R12, R15 ;  /* 0x0000000f0c0f8221 */ /* 0x002fca0000000000 */
[----:B------:R1:W-:Y:S01]  /*05c0*/  @!P0 STS [R6], R15 ;  /* 0x0000000f06008388 */ /* 0x0003e20000000800 */
[----:B0-----:R-:W-:Y:S02]  /*05d0*/  @!P0 I2FP.F32.S32 R9, R14 ;  /* 0x0000000e00098245 */ /* 0x001fe40000201400 */
[----:B-1----:R-:W-:-:S03]  /*05e0*/  IADD3 R15, PT, PT, R5, -0x1, R4 ;  /* 0xffffffff050f7810 */ /* 0x002fc60007ffe004 */
[----:B------:R-:W-:Y:S01]  /*05f0*/  @!P0 STS [R6+-0x8], R9 ;  /* 0xfffff80906008388 */ /* 0x000fe20000000800 */
[----:B------:R-:W-:Y:S01]  /*0600*/  BAR.SYNC.DEFER_BLOCKING 0x0 ;  /* 0x0000000000007b1d */ /* 0x000fe20000010000 */
[----:B------:R-:W-:-:S05]  /*0610*/  IMAD.WIDE.U32 R2, R15, 0x4, R2 ;  /* 0x000000040f027825 */ /* 0x000fca00078e0002 */
[----:B------:R-:W0:Y:S04]  /*0620*/  @!P1 LDS R13, [R6] ;  /* 0x00000000060d9984 */ /* 0x000e280000000800 */
[----:B------:R-:W1:Y:S01]  /*0630*/  @!P1 LDS R14, [R6+-0x4] ;  /* 0xfffffc00060e9984 */ /* 0x000e620000000800 */
[----:B0-----:R-:W0:Y:S01]  /*0640*/  @!P1 F2I.TRUNC.NTZ R10, R13 ;  /* 0x0000000d000a9305 */ /* 0x001e22000020f100 */
[----:B-1----:R-:W-:-:S05]  /*0650*/  @!P1 FADD R17, R13, R14 ;  /* 0x0000000e0d119221 */ /* 0x002fca0000000000 */
[----:B------:R-:W-:Y:S01]  /*0660*/  @!P1 STS [R6], R17 ;  /* 0x0000001106009388 */ /* 0x000fe20000000800 */
[----:B0-----:R-:W-:Y:S02]  /*0670*/  @!P1 I2FP.F32.S32 R19, R10 ;  /* 0x0000000a00139245 */ /* 0x001fe40000201400 */
[----:B------:R-:W0:Y:S03]  /*0680*/  LDC.64 R10, c[0x0][0x380] ;  /* 0x0000e000ff0a7b82 */ /* 0x000e260000000a00 */
[----:B------:R-:W-:Y:S05]  /*0690*/  @!P1 STS [R6+-0x4], R19 ;  /* 0xfffffc1306009388 */ /* 0x000fea0000000800 */
[----:B------:R-:W-:Y:S01]  /*06a0*/  BAR.SYNC.DEFER_BLOCKING 0x0 ;  /* 0x0000000000007b1d */ /* 0x000fe20000010000 */
[----:B0-----:R-:W-:-:S07]  /*06b0*/  IMAD.WIDE R4, R7, 0x4, R10 ;  /* 0x0000000407047825 */ /* 0x001fce00078e020a */
[----:B------:R-:W0:Y:S01]  /*06c0*/  LDC.64 R10, c[0x0][0x390] ;  /* 0x0000e400ff0a7b82 */ /* 0x000e220000000a00 */
[----:B------:R-:W1:Y:S04]  /*06d0*/  LDS R12, [R6] ;  /* 0x00000000060c7984 */ /* 0x000e680000000800 */
[----:B------:R-:W2:Y:S01]  /*06e0*/  LDS R8, [R8+-0x4] ;  /* 0xfffffc0008087984 */ /* 0x000ea20000000800 */
[----:B-1----:R-:W1:Y:S03]  /*06f0*/  F2I.TRUNC.NTZ R9, R12 ;  /* 0x0000000c00097305 */ /* 0x002e66000020f100 */
[----:B-1----:R-:W-:Y:S04]  /*0700*/  STG.E desc[UR4][R4.64], R9 ;  /* 0x0000000904007986 */ /* 0x002fe8000c101904 */
[----:B------:R-:W3:Y:S02]  /*0710*/  LDG.E R2, desc[UR4][R2.64] ;  /* 0x0000000402027981 */ /* 0x000ee4000c1e1900 */
[----:B---3--:R-:W-:-:S05]  /*0720*/  I2FP.F32.S32 R7, R2 ;  /* 0x0000000200077245 */ /* 0x008fca0000201400 */
[----:B--2---:R-:W-:Y:S01]  /*0730*/  FADD R13, R8, R7 ;  /* 0x00000007080d7221 */ /* 0x004fe20000000000 */
[----:B0-----:R-:W-:-:S05]  /*0740*/  IMAD.WIDE.U32 R6, R0, 0x4, R10 ;  /* 0x0000000400067825 */ /* 0x001fca00078e000a */
[----:B------:R-:W0:Y:S02]  /*0750*/  F2I.TRUNC.NTZ R13, R13 ;  /* 0x0000000d000d7305 */ /* 0x000e24000020f100 */
[----:B0-----:R-:W-:Y:S01]  /*0760*/  STG.E desc[UR4][R6.64], R13 ;  /* 0x0000000d06007986 */ /* 0x001fe2000c101904 */
[----:B------:R-:W-:Y:S05]  /*0770*/  EXIT ;  /* 0x000000000000794d */ /* 0x000fea0003800000 */
.L_x_7:
        /* <DEDUP_REMOVED lines=16> */
.L_x_9:


//--------------------- .nv.shared.reserved.0     --------------------------
	.section	.nv.shared.reserved.0,"aw",@nobits
	.weak		__nv_reservedSMEM_offset_0_alias
	.size		__nv_reservedSMEM_offset_0_alias, 0, 64
	.other		__nv_reservedSMEM_offset_0_alias,@"STO_CUDA_RESERVED_SHARED STV_DEFAULT"
__nv_reservedSMEM_offset_0_alias:
	.zero		0
	.zero		64


//--------------------- .nv.shared._Z10scan_blockPiS_S_ --------------------------
	.section	.nv.shared._Z10scan_blockPiS_S_,"aw",@nobits
	.sectionflags	@""
	.align	4
.nv.shared._Z10scan_blockPiS_S_:
	.zero		1152


//--------------------- .nv.constant0._Z8add_sumsPiS_S_ --------------------------
	.section	.nv.constant0._Z8add_sumsPiS_S_,"a",@progbits
	.sectionflags	@""
	.align	4
.nv.constant0._Z8add_sumsPiS_S_:
	.zero		920


//--------------------- .nv.constant0._Z10scan_blockPiS_S_ --------------------------
	.section	.nv.constant0._Z10scan_blockPiS_S_,"a",@progbits
	.sectionflags	@""
	.align	4
.nv.constant0._Z10scan_blockPiS_S_:
	.zero		920


//--------------------- SYMBOLS --------------------------

	.type		.nv.reservedSmem.offset0,@object
	.size		.nv.reservedSmem.offset0,0x4
	.type		.nv.reservedSmem.cap,@object
	.size		.nv.reservedSmem.cap,0x4
